//
// Generated by NVIDIA NVVM Compiler
//
// Compiler Build ID: CL-36424714
// Cuda compilation tools, release 13.0, V13.0.88
// Based on NVVM 20.0.0
//

.version 9.0
.target sm_100
.address_size 64

	// .globl	_Z10parentkernPd

.visible .entry _Z10parentkernPd(
	.param .u64 .ptr .align 1 _Z10parentkernPd_param_0
)
{
	.reg .b64 	%rd<4>;

	ld.param.u64 	%rd1, [_Z10parentkernPd_param_0];
	cvta.to.global.u64 	%rd2, %rd1;
	mov.b64 	%rd3, 4615063718147915776;
	st.global.u64 	[%rd2], %rd3;
	ret;

}


// ===== COMPILED SASS (sm_100) =====

	.target	sm_100

	.elftype	@"ET_EXEC"


//--------------------- .note.nv.tkinfo           --------------------------
	.section	.note.nv.tkinfo,"",@"SHT_NOTE"
	.sectionflags	@"SHF_NOTE_NV_TKINFO"
	.tkinfo
        /*0018*/ 	.word	0x00000002
        /*0030*/ 	.string	""
        /*0030*/ 	.string	"ptxas"
        /*0030*/ 	.string	"Cuda compilation tools, release 13.0, V13.0.88"
        /*0030*/ 	.string	"Build cuda_13.0.r13.0/compiler.36424714_0"
        /*0030*/ 	.string	"-arch sm_100 -m 64 "



//--------------------- .note.nv.cuinfo           --------------------------
	.section	.note.nv.cuinfo,"",@"SHT_NOTE"
	.sectionflags	@"SHF_NOTE_NV_CUINFO"
        /*0018*/ 	.short	0x0002
        /*001a*/ 	.short	0x0064
        /*001c*/ 	.short	0x0082
	.zero		2


//--------------------- .nv.info                  --------------------------
	.section	.nv.info,"",@"SHT_CUDA_INFO"
	.align	4


	//----- nvinfo : EIATTR_REGCOUNT
	.align		4
        /*0000*/ 	.byte	0x04, 0x2f
        /*0002*/ 	.short	(.L_1 - .L_0)
	.align		4
.L_0:
        /*0004*/ 	.word	index@(_Z10parentkernPd)
        /*0008*/ 	.word	0x00000008


	//----- nvinfo : EIATTR_FRAME_SIZE
	.align		4
.L_1:
        /*000c*/ 	.byte	0x04, 0x11
        /*000e*/ 	.short	(.L_3 - .L_2)
	.align		4
.L_2:
        /*0010*/ 	.word	index@(_Z10parentkernPd)
        /*0014*/ 	.word	0x00000000


	//----- nvinfo : EIATTR_MIN_STACK_SIZE
	.align		4
.L_3:
        /*0018*/ 	.byte	0x04, 0x12
        /*001a*/ 	.short	(.L_5 - .L_4)
	.align		4
.L_4:
        /*001c*/ 	.word	index@(_Z10parentkernPd)
        /*0020*/ 	.word	0x00000000
.L_5:


//--------------------- .nv.compat                --------------------------
	.section	.nv.compat,"",@"SHT_CUDA_COMPAT_INFO"
	.align	4
        /*0000*/ 	.byte	0x02, 0x09, 0x00, 0x00, 0x02, 0x02, 0x01, 0x00, 0x02, 0x05, 0x05, 0x00, 0x03, 0x07, 0x01, 0x01
        /*0010*/ 	.byte	0x02, 0x03, 0x00, 0x00, 0x02, 0x06, 0x01, 0x00, 0x04, 0x0b, 0x08, 0x00, 0x09, 0x00, 0x00, 0x00
        /*0020*/ 	.byte	0x00, 0x00, 0x00, 0x00


//--------------------- .nv.info._Z10parentkernPd --------------------------
	.section	.nv.info._Z10parentkernPd,"",@"SHT_CUDA_INFO"
	.sectionflags	@""
	.align	4


	//----- nvinfo : EIATTR_CUDA_API_VERSION
	.align		4
        /*0000*/ 	.byte	0x04, 0x37
        /*0002*/ 	.short	(.L_7 - .L_6)
.L_6:
        /*0004*/ 	.word	0x00000082


	//----- nvinfo : EIATTR_KPARAM_INFO
	.align		4
.L_7:
        /*0008*/ 	.byte	0x04, 0x17
        /*000a*/ 	.short	(.L_9 - .L_8)
.L_8:
        /*000c*/ 	.word	0x00000000
        /*0010*/ 	.short	0x0000
        /*0012*/ 	.short	0x0000
        /*0014*/ 	.byte	0x00, 0xf5, 0x21, 0x00


	//----- nvinfo : EIATTR_SPARSE_MMA_MASK
	.align		4
.L_9:
        /*0018*/ 	.byte	0x03, 0x50
        /*001a*/ 	.short	0x0000


	//----- nvinfo : EIATTR_MAXREG_COUNT
	.align		4
        /*001c*/ 	.byte	0x03, 0x1b
        /*001e*/ 	.short	0x00ff


	//----- nvinfo : EIATTR_MERCURY_ISA_VERSION
	.align		4
        /*0020*/ 	.byte	0x03, 0x5f
        /*0022*/ 	.short	0x0101


	//----- nvinfo : EIATTR_VRC_CTA_INIT_COUNT
	.align		4
        /*0024*/ 	.byte	0x02, 0x4a
	.zero		1
	.zero		1


	//----- nvinfo : EIATTR_EXIT_INSTR_OFFSETS
	.align		4
        /*0028*/ 	.byte	0x04, 0x1c
        /*002a*/ 	.short	(.L_11 - .L_10)


	//   ....[0]....
.L_10:
        /*002c*/ 	.word	0x00000060


	//----- nvinfo : EIATTR_CBANK_PARAM_SIZE
	.align		4
.L_11:
        /*0030*/ 	.byte	0x03, 0x19
        /*0032*/ 	.short	0x0008


	//----- nvinfo : EIATTR_PARAM_CBANK
	.align		4
        /*0034*/ 	.byte	0x04, 0x0a
        /*0036*/ 	.short	(.L_13 - .L_12)
	.align		4
.L_12:
        /*0038*/ 	.word	index@(.nv.constant0._Z10parentkernPd)
        /*003c*/ 	.short	0x0380
        /*003e*/ 	.short	0x0008


	//----- nvinfo : EIATTR_SW_WAR
	.align		4
.L_13:
        /*0040*/ 	.byte	0x04, 0x36
        /*0042*/ 	.short	(.L_15 - .L_14)
.L_14:
        /*0044*/ 	.word	0x00000008
.L_15:


//--------------------- .nv.callgraph             --------------------------
	.section	.nv.callgraph,"",@"SHT_CUDA_CALLGRAPH"
	.align	4
	.sectionentsize	8
	.align		4
        /*0000*/ 	.word	0x00000000
	.align		4
        /*0004*/ 	.word	0xffffffff
	.align		4
        /*0008*/ 	.word	0x00000000
	.align		4
        /*000c*/ 	.word	0xfffffffe
	.align		4
        /*0010*/ 	.word	0x00000000
	.align		4
        /*0014*/ 	.word	0xfffffffd
	.align		4
        /*0018*/ 	.word	0x00000000
	.align		4
        /*001c*/ 	.word	0xfffffffc


//--------------------- .text._Z10parentkernPd    --------------------------
	.section	.text._Z10parentkernPd,"ax",@progbits
	.align	128
        .global         _Z10parentkernPd
        .type           _Z10parentkernPd,@function
        .size           _Z10parentkernPd,(.L_x_1 - _Z10parentkernPd)
        .other          _Z10parentkernPd,@"STO_CUDA_ENTRY STV_DEFAULT"
_Z10parentkernPd:
.text._Z10parentkernPd:
[----:B------:R-:W-:Y:S08]  /*0000*/  LDC R1, c[0x0][0x37c] ;  /* 0x0000df00ff017b82 */ /* 0x000ff00000000800 */
[----:B------:R-:W0:Y:S01]  /*0010*/  LDC.64 R2, c[0x0][0x380] ;  /* 0x0000e000ff027b82 */ /* 0x000e220000000a00 */
[----:B------:R-:W0:Y:S01]  /*0020*/  LDCU.64 UR4, c[0x0][0x358] ;  /* 0x00006b00ff0477ac */ /* 0x000e220008000a00 */
[----:B------:R-:W-:Y:S01]  /*0030*/  HFMA2 R4, -RZ, RZ, 0, 0 ;  /* 0x00000000ff047431 */ /* 0x000fe200000001ff */
[----:B------:R-:W-:-:S05]  /*0040*/  MOV R5, 0x400c0000 ;  /* 0x400c000000057802 */ /* 0x000fca0000000f00 */
[----:B0-----:R-:W-:Y:S01]  /*0050*/  STG.E.64 desc[UR4][R2.64], R4 ;  /* 0x0000000402007986 */ /* 0x001fe2000c101b04 */
[----:B------:R-:W-:Y:S05]  /*0060*/  EXIT ;  /* 0x000000000000794d */ /* 0x000fea0003800000 */
.L_x_0:
[----:B------:R-:W-:-:S00]  /*0070*/  BRA `(.L_x_0) ;  /* 0xfffffffc00fc7947 */ /* 0x000fc0000383ffff */
[----:B------:R-:W-:-:S00]  /*0080*/  NOP ;  /* 0x0000000000007918 */ /* 0x000fc00000000000 */
[----:B------:R-:W-:-:S00]  /*0090*/  NOP ;  /* 0x0000000000007918 */ /* 0x000fc00000000000 */
[----:B------:R-:W-:-:S00]  /*00a0*/  NOP ;  /* 0x0000000000007918 */ /* 0x000fc00000000000 */
[----:B------:R-:W-:-:S00]  /*00b0*/  NOP ;  /* 0x0000000000007918 */ /* 0x000fc00000000000 */
[----:B------:R-:W-:-:S00]  /*00c0*/  NOP ;  /* 0x0000000000007918 */ /* 0x000fc00000000000 */
[----:B------:R-:W-:-:S00]  /*00d0*/  NOP ;  /* 0x0000000000007918 */ /* 0x000fc00000000000 */
[----:B------:R-:W-:-:S00]  /*00e0*/  NOP ;  /* 0x0000000000007918 */ /* 0x000fc00000000000 */
[----:B------:R-:W-:-:S00]  /*00f0*/  NOP ;  /* 0x0000000000007918 */ /* 0x000fc00000000000 */
.L_x_1:


//--------------------- .nv.shared.reserved.0     --------------------------
	.section	.nv.shared.reserved.0,"aw",@nobits
	.weak		__nv_reservedSMEM_offset_0_alias
	.size		__nv_reservedSMEM_offset_0_alias, 0, 64
	.other		__nv_reservedSMEM_offset_0_alias,@"STO_CUDA_RESERVED_SHARED STV_DEFAULT"
__nv_reservedSMEM_offset_0_alias:
	.zero		0
	.zero		64


//--------------------- .nv.constant0._Z10parentkernPd --------------------------
	.section	.nv.constant0._Z10parentkernPd,"a",@progbits
	.sectionflags	@""
	.align	4
.nv.constant0._Z10parentkernPd:
	.zero		904


//--------------------- SYMBOLS --------------------------

	.type		.nv.reservedSmem.offset0,@object
	.size		.nv.reservedSmem.offset0,0x4
